//
// Generated by NVIDIA NVVM Compiler
//
// Compiler Build ID: CL-36424714
// Cuda compilation tools, release 13.0, V13.0.88
// Based on NVVM 20.0.0
//

.version 9.0
.target sm_100
.address_size 64

	// .globl	_Z6MuldevPdS_S_i
.extern .shared .align 16 .b8 ptr[];

.visible .entry _Z6MuldevPdS_S_i(
	.param .u64 .ptr .align 1 _Z6MuldevPdS_S_i_param_0,
	.param .u64 .ptr .align 1 _Z6MuldevPdS_S_i_param_1,
	.param .u64 .ptr .align 1 _Z6MuldevPdS_S_i_param_2,
	.param .u32 _Z6MuldevPdS_S_i_param_3
)
{
	.reg .pred 	%p<11>;
	.reg .b32 	%r<97>;
	.reg .b64 	%rd<13>;
	.reg .b64 	%fd<73>;

	ld.param.u64 	%rd3, [_Z6MuldevPdS_S_i_param_0];
	ld.param.u64 	%rd4, [_Z6MuldevPdS_S_i_param_1];
	ld.param.u64 	%rd5, [_Z6MuldevPdS_S_i_param_2];
	ld.param.u32 	%r35, [_Z6MuldevPdS_S_i_param_3];
	mov.u32 	%r36, %ctaid.x;
	mov.u32 	%r37, %ctaid.y;
	mov.u32 	%r1, %tid.x;
	mov.u32 	%r2, %tid.y;
	mov.u32 	%r3, %ntid.x;
	mul.lo.s32 	%r4, %r35, %r3;
	mul.lo.s32 	%r5, %r4, %r37;
	mul.lo.s32 	%r6, %r3, %r36;
	setp.lt.s32 	%p1, %r35, 1;
	mov.f64 	%fd71, 0d0000000000000000;
	@%p1 bra 	$L__BB0_14;
	mul.lo.s32 	%r38, %r3, %r3;
	shl.b32 	%r39, %r38, 3;
	mov.u32 	%r40, ptr;
	add.s32 	%r7, %r40, %r39;
	mad.lo.s32 	%r8, %r35, %r2, %r1;
	mul.lo.s32 	%r9, %r2, %r3;
	add.s32 	%r41, %r9, %r1;
	shl.b32 	%r42, %r41, 3;
	add.s32 	%r10, %r40, %r42;
	add.s32 	%r11, %r7, %r42;
	and.b32  	%r12, %r3, 7;
	and.b32  	%r13, %r3, 2040;
	and.b32  	%r43, %r3, -8;
	neg.s32 	%r14, %r43;
	shl.b32 	%r44, %r1, 3;
	add.s32 	%r45, %r39, %r44;
	add.s32 	%r15, %r40, %r45;
	shl.b32 	%r16, %r3, 6;
	shl.b32 	%r46, %r9, 3;
	add.s32 	%r47, %r46, %r40;
	add.s32 	%r17, %r47, 32;
	shl.b32 	%r18, %r3, 3;
	add.s32 	%r19, %r5, %r35;
	cvta.to.global.u64 	%rd1, %rd3;
	cvta.to.global.u64 	%rd2, %rd4;
	mov.f64 	%fd71, 0d0000000000000000;
	mov.u32 	%r89, %r6;
	mov.u32 	%r90, %r5;
$L__BB0_2:
	setp.lt.u32 	%p2, %r3, 8;
	add.s32 	%r49, %r8, %r90;
	mul.wide.s32 	%rd6, %r49, 8;
	add.s64 	%rd7, %rd1, %rd6;
	ld.global.f64 	%fd18, [%rd7];
	st.shared.f64 	[%r10], %fd18;
	add.s32 	%r50, %r8, %r89;
	mul.wide.s32 	%rd8, %r50, 8;
	add.s64 	%rd9, %rd2, %rd8;
	ld.global.f64 	%fd19, [%rd9];
	st.shared.f64 	[%r11], %fd19;
	bar.sync 	0;
	membar.cta;
	mov.b32 	%r95, 0;
	@%p2 bra 	$L__BB0_5;
	mov.u32 	%r91, %r17;
	mov.u32 	%r92, %r15;
	mov.u32 	%r93, %r14;
$L__BB0_4:
	.pragma "nounroll";
	ld.shared.f64 	%fd20, [%r91+-32];
	ld.shared.f64 	%fd21, [%r92];
	fma.rn.f64 	%fd22, %fd20, %fd21, %fd71;
	ld.shared.f64 	%fd23, [%r91+-24];
	add.s32 	%r51, %r92, %r18;
	ld.shared.f64 	%fd24, [%r51];
	fma.rn.f64 	%fd25, %fd23, %fd24, %fd22;
	ld.shared.f64 	%fd26, [%r91+-16];
	add.s32 	%r52, %r51, %r18;
	ld.shared.f64 	%fd27, [%r52];
	fma.rn.f64 	%fd28, %fd26, %fd27, %fd25;
	ld.shared.f64 	%fd29, [%r91+-8];
	add.s32 	%r53, %r52, %r18;
	ld.shared.f64 	%fd30, [%r53];
	fma.rn.f64 	%fd31, %fd29, %fd30, %fd28;
	ld.shared.f64 	%fd32, [%r91];
	add.s32 	%r54, %r53, %r18;
	ld.shared.f64 	%fd33, [%r54];
	fma.rn.f64 	%fd34, %fd32, %fd33, %fd31;
	ld.shared.f64 	%fd35, [%r91+8];
	add.s32 	%r55, %r54, %r18;
	ld.shared.f64 	%fd36, [%r55];
	fma.rn.f64 	%fd37, %fd35, %fd36, %fd34;
	ld.shared.f64 	%fd38, [%r91+16];
	add.s32 	%r56, %r55, %r18;
	ld.shared.f64 	%fd39, [%r56];
	fma.rn.f64 	%fd40, %fd38, %fd39, %fd37;
	ld.shared.f64 	%fd41, [%r91+24];
	add.s32 	%r57, %r56, %r18;
	ld.shared.f64 	%fd42, [%r57];
	fma.rn.f64 	%fd71, %fd41, %fd42, %fd40;
	add.s32 	%r93, %r93, 8;
	add.s32 	%r92, %r92, %r16;
	add.s32 	%r91, %r91, 64;
	setp.ne.s32 	%p3, %r93, 0;
	mov.u32 	%r95, %r13;
	@%p3 bra 	$L__BB0_4;
$L__BB0_5:
	setp.eq.s32 	%p4, %r12, 0;
	@%p4 bra 	$L__BB0_13;
	add.s32 	%r58, %r12, -1;
	setp.lt.u32 	%p5, %r58, 3;
	@%p5 bra 	$L__BB0_8;
	add.s32 	%r59, %r95, %r9;
	shl.b32 	%r60, %r59, 3;
	mov.u32 	%r61, ptr;
	add.s32 	%r62, %r61, %r60;
	ld.shared.f64 	%fd44, [%r62];
	mad.lo.s32 	%r63, %r95, %r3, %r1;
	shl.b32 	%r64, %r63, 3;
	add.s32 	%r65, %r7, %r64;
	ld.shared.f64 	%fd45, [%r65];
	fma.rn.f64 	%fd46, %fd44, %fd45, %fd71;
	ld.shared.f64 	%fd47, [%r62+8];
	add.s32 	%r66, %r65, %r18;
	ld.shared.f64 	%fd48, [%r66];
	fma.rn.f64 	%fd49, %fd47, %fd48, %fd46;
	ld.shared.f64 	%fd50, [%r62+16];
	add.s32 	%r67, %r66, %r18;
	ld.shared.f64 	%fd51, [%r67];
	fma.rn.f64 	%fd52, %fd50, %fd51, %fd49;
	ld.shared.f64 	%fd53, [%r62+24];
	add.s32 	%r68, %r67, %r18;
	ld.shared.f64 	%fd54, [%r68];
	fma.rn.f64 	%fd71, %fd53, %fd54, %fd52;
	add.s32 	%r95, %r95, 4;
$L__BB0_8:
	and.b32  	%r69, %r3, 3;
	setp.eq.s32 	%p6, %r69, 0;
	@%p6 bra 	$L__BB0_13;
	setp.eq.s32 	%p7, %r69, 1;
	@%p7 bra 	$L__BB0_11;
	add.s32 	%r70, %r95, %r9;
	shl.b32 	%r71, %r70, 3;
	mov.u32 	%r72, ptr;
	add.s32 	%r73, %r72, %r71;
	ld.shared.f64 	%fd56, [%r73];
	mad.lo.s32 	%r74, %r95, %r3, %r1;
	shl.b32 	%r75, %r74, 3;
	add.s32 	%r76, %r7, %r75;
	ld.shared.f64 	%fd57, [%r76];
	fma.rn.f64 	%fd58, %fd56, %fd57, %fd71;
	ld.shared.f64 	%fd59, [%r73+8];
	add.s32 	%r77, %r76, %r18;
	ld.shared.f64 	%fd60, [%r77];
	fma.rn.f64 	%fd71, %fd59, %fd60, %fd58;
	add.s32 	%r95, %r95, 2;
$L__BB0_11:
	and.b32  	%r78, %r3, 1;
	setp.eq.b32 	%p8, %r78, 1;
	not.pred 	%p9, %p8;
	@%p9 bra 	$L__BB0_13;
	add.s32 	%r79, %r95, %r9;
	shl.b32 	%r80, %r79, 3;
	mov.u32 	%r81, ptr;
	add.s32 	%r82, %r81, %r80;
	ld.shared.f64 	%fd61, [%r82];
	mad.lo.s32 	%r83, %r95, %r3, %r1;
	shl.b32 	%r84, %r83, 3;
	add.s32 	%r85, %r7, %r84;
	ld.shared.f64 	%fd62, [%r85];
	fma.rn.f64 	%fd71, %fd61, %fd62, %fd71;
$L__BB0_13:
	bar.sync 	0;
	add.s32 	%r90, %r90, %r3;
	add.s32 	%r89, %r89, %r4;
	setp.lt.s32 	%p10, %r90, %r19;
	@%p10 bra 	$L__BB0_2;
$L__BB0_14:
	cvta.to.global.u64 	%rd10, %rd5;
	add.s32 	%r86, %r6, %r1;
	mad.lo.s32 	%r87, %r35, %r2, %r86;
	add.s32 	%r88, %r87, %r5;
	mul.wide.s32 	%rd11, %r88, 8;
	add.s64 	%rd12, %rd10, %rd11;
	st.global.f64 	[%rd12], %fd71;
	ret;

}


// ===== COMPILED SASS (sm_100) =====

	.target	sm_100

	.elftype	@"ET_EXEC"


//--------------------- .note.nv.tkinfo           --------------------------
	.section	.note.nv.tkinfo,"",@"SHT_NOTE"
	.sectionflags	@"SHF_NOTE_NV_TKINFO"
	.tkinfo
        /*0018*/ 	.word	0x00000002
        /*0030*/ 	.string	""
        /*0030*/ 	.string	"ptxas"
        /*0030*/ 	.string	"Cuda compilation tools, release 13.0, V13.0.88"
        /*0030*/ 	.string	"Build cuda_13.0.r13.0/compiler.36424714_0"
        /*0030*/ 	.string	"-arch sm_100 -m 64 "



//--------------------- .note.nv.cuinfo           --------------------------
	.section	.note.nv.cuinfo,"",@"SHT_NOTE"
	.sectionflags	@"SHF_NOTE_NV_CUINFO"
        /*0018*/ 	.short	0x0002
        /*001a*/ 	.short	0x0064
        /*001c*/ 	.short	0x0082
	.zero		2


//--------------------- .nv.info                  --------------------------
	.section	.nv.info,"",@"SHT_CUDA_INFO"
	.align	4


	//----- nvinfo : EIATTR_REGCOUNT
	.align		4
        /*0000*/ 	.byte	0x04, 0x2f
        /*0002*/ 	.short	(.L_1 - .L_0)
	.align		4
.L_0:
        /*0004*/ 	.word	index@(_Z6MuldevPdS_S_i)
        /*0008*/ 	.word	0x00000020


	//----- nvinfo : EIATTR_FRAME_SIZE
	.align		4
.L_1:
        /*000c*/ 	.byte	0x04, 0x11
        /*000e*/ 	.short	(.L_3 - .L_2)
	.align		4
.L_2:
        /*0010*/ 	.word	index@(_Z6MuldevPdS_S_i)
        /*0014*/ 	.word	0x00000000


	//----- nvinfo : EIATTR_MIN_STACK_SIZE
	.align		4
.L_3:
        /*0018*/ 	.byte	0x04, 0x12
        /*001a*/ 	.short	(.L_5 - .L_4)
	.align		4
.L_4:
        /*001c*/ 	.word	index@(_Z6MuldevPdS_S_i)
        /*0020*/ 	.word	0x00000000
.L_5:


//--------------------- .nv.compat                --------------------------
	.section	.nv.compat,"",@"SHT_CUDA_COMPAT_INFO"
	.align	4
        /*0000*/ 	.byte	0x02, 0x09, 0x00, 0x00, 0x02, 0x02, 0x01, 0x00, 0x02, 0x05, 0x05, 0x00, 0x03, 0x07, 0x01, 0x01
        /*0010*/ 	.byte	0x02, 0x03, 0x00, 0x00, 0x02, 0x06, 0x01, 0x00, 0x04, 0x0b, 0x08, 0x00, 0x01, 0x00, 0x00, 0x00
        /*0020*/ 	.byte	0x00, 0x00, 0x00, 0x00


//--------------------- .nv.info._Z6MuldevPdS_S_i --------------------------
	.section	.nv.info._Z6MuldevPdS_S_i,"",@"SHT_CUDA_INFO"
	.sectionflags	@""
	.align	4


	//----- nvinfo : EIATTR_CUDA_API_VERSION
	.align		4
        /*0000*/ 	.byte	0x04, 0x37
        /*0002*/ 	.short	(.L_7 - .L_6)
.L_6:
        /*0004*/ 	.word	0x00000082


	//----- nvinfo : EIATTR_KPARAM_INFO
	.align		4
.L_7:
        /*0008*/ 	.byte	0x04, 0x17
        /*000a*/ 	.short	(.L_9 - .L_8)
.L_8:
        /*000c*/ 	.word	0x00000000
        /*0010*/ 	.short	0x0003
        /*0012*/ 	.short	0x0018
        /*0014*/ 	.byte	0x00, 0xf0, 0x11, 0x00


	//----- nvinfo : EIATTR_KPARAM_INFO
	.align		4
.L_9:
        /*0018*/ 	.byte	0x04, 0x17
        /*001a*/ 	.short	(.L_11 - .L_10)
.L_10:
        /*001c*/ 	.word	0x00000000
        /*0020*/ 	.short	0x0002
        /*0022*/ 	.short	0x0010
        /*0024*/ 	.byte	0x00, 0xf5, 0x21, 0x00


	//----- nvinfo : EIATTR_KPARAM_INFO
	.align		4
.L_11:
        /*0028*/ 	.byte	0x04, 0x17
        /*002a*/ 	.short	(.L_13 - .L_12)
.L_12:
        /*002c*/ 	.word	0x00000000
        /*0030*/ 	.short	0x0001
        /*0032*/ 	.short	0x0008
        /*0034*/ 	.byte	0x00, 0xf5, 0x21, 0x00


	//----- nvinfo : EIATTR_KPARAM_INFO
	.align		4
.L_13:
        /*0038*/ 	.byte	0x04, 0x17
        /*003a*/ 	.short	(.L_15 - .L_14)
.L_14:
        /*003c*/ 	.word	0x00000000
        /*0040*/ 	.short	0x0000
        /*0042*/ 	.short	0x0000
        /*0044*/ 	.byte	0x00, 0xf5, 0x21, 0x00


	//----- nvinfo : EIATTR_SPARSE_MMA_MASK
	.align		4
.L_15:
        /*0048*/ 	.byte	0x03, 0x50
        /*004a*/ 	.short	0x0000


	//----- nvinfo : EIATTR_MAXREG_COUNT
	.align		4
        /*004c*/ 	.byte	0x03, 0x1b
        /*004e*/ 	.short	0x00ff


	//----- nvinfo : EIATTR_NUM_BARRIERS
	.align		4
        /*0050*/ 	.byte	0x02, 0x4c
        /*0052*/ 	.byte	0x01
	.zero		1


	//----- nvinfo : EIATTR_MERCURY_ISA_VERSION
	.align		4
        /*0054*/ 	.byte	0x03, 0x5f
        /*0056*/ 	.short	0x0101


	//----- nvinfo : EIATTR_VRC_CTA_INIT_COUNT
	.align		4
        /*0058*/ 	.byte	0x02, 0x4a
	.zero		1
	.zero		1


	//----- nvinfo : EIATTR_EXIT_INSTR_OFFSETS
	.align		4
        /*005c*/ 	.byte	0x04, 0x1c
        /*005e*/ 	.short	(.L_17 - .L_16)


	//   ....[0]....
.L_16:
        /*0060*/ 	.word	0x00000b00


	//----- nvinfo : EIATTR_CBANK_PARAM_SIZE
	.align		4
.L_17:
        /*0064*/ 	.byte	0x03, 0x19
        /*0066*/ 	.short	0x001c


	//----- nvinfo : EIATTR_PARAM_CBANK
	.align		4
        /*0068*/ 	.byte	0x04, 0x0a
        /*006a*/ 	.short	(.L_19 - .L_18)
	.align		4
.L_18:
        /*006c*/ 	.word	index@(.nv.constant0._Z6MuldevPdS_S_i)
        /*0070*/ 	.short	0x0380
        /*0072*/ 	.short	0x001c


	//----- nvinfo : EIATTR_SW_WAR
	.align		4
.L_19:
        /*0074*/ 	.byte	0x04, 0x36
        /*0076*/ 	.short	(.L_21 - .L_20)
.L_20:
        /*0078*/ 	.word	0x00000008
.L_21:


//--------------------- .nv.callgraph             --------------------------
	.section	.nv.callgraph,"",@"SHT_CUDA_CALLGRAPH"
	.align	4
	.sectionentsize	8
	.align		4
        /*0000*/ 	.word	0x00000000
	.align		4
        /*0004*/ 	.word	0xffffffff
	.align		4
        /*0008*/ 	.word	0x00000000
	.align		4
        /*000c*/ 	.word	0xfffffffe
	.align		4
        /*0010*/ 	.word	0x00000000
	.align		4
        /*0014*/ 	.word	0xfffffffd
	.align		4
        /*0018*/ 	.word	0x00000000
	.align		4
        /*001c*/ 	.word	0xfffffffc


//--------------------- .text._Z6MuldevPdS_S_i    --------------------------
	.section	.text._Z6MuldevPdS_S_i,"ax",@progbits
	.align	128
        .global         _Z6MuldevPdS_S_i
        .type           _Z6MuldevPdS_S_i,@function
        .size           _Z6MuldevPdS_S_i,(.L_x_8 - _Z6MuldevPdS_S_i)
        .other          _Z6MuldevPdS_S_i,@"STO_CUDA_ENTRY STV_DEFAULT"
_Z6MuldevPdS_S_i:
.text._Z6MuldevPdS_S_i:
[----:B------:R-:W-:Y:S01]  /*0000*/  LDC R1, c[0x0][0x37c] ;  /* 0x0000df00ff017b82 */ /* 0x000fe20000000800 */
[----:B------:R-:W0:Y:S07]  /*0010*/  LDCU UR10, c[0x0][0x398] ;  /* 0x00007300ff0a77ac */ /* 0x000e2e0008000800 */
[----:B------:R-:W1:Y:S01]  /*0020*/  S2UR UR5, SR_CTAID.X ;  /* 0x00000000000579c3 */ /* 0x000e620000002500 */
[----:B------:R-:W2:Y:S01]  /*0030*/  S2R R0, SR_TID.X ;  /* 0x0000000000007919 */ /* 0x000ea20000002100 */
[----:B------:R-:W-:Y:S01]  /*0040*/  CS2R R18, SRZ ;  /* 0x0000000000127805 */ /* 0x000fe2000001ff00 */
[----:B------:R-:W3:Y:S01]  /*0050*/  LDCU UR18, c[0x0][0x360] ;  /* 0x00006c00ff1277ac */ /* 0x000ee20008000800 */
[----:B------:R-:W4:Y:S01]  /*0060*/  S2R R3, SR_TID.Y ;  /* 0x0000000000037919 */ /* 0x000f220000002200 */
[----:B------:R-:W1:Y:S03]  /*0070*/  LDCU.64 UR16, c[0x0][0x358] ;  /* 0x00006b00ff1077ac */ /* 0x000e660008000a00 */
[----:B------:R-:W5:Y:S01]  /*0080*/  S2UR UR4, SR_CTAID.Y ;  /* 0x00000000000479c3 */ /* 0x000f620000002600 */
[----:B0-----:R-:W-:-:S02]  /*0090*/  UISETP.GE.AND UP0, UPT, UR10, 0x1, UPT ;  /* 0x000000010a00788c */ /* 0x001fc4000bf06270 */
[----:B---3--:R-:W-:Y:S02]  /*00a0*/  UIMAD UR11, UR18, UR10, URZ ;  /* 0x0000000a120b72a4 */ /* 0x008fe4000f8e02ff */
[----:B-1----:R-:W-:Y:S02]  /*00b0*/  UIMAD UR5, UR5, UR18, URZ ;  /* 0x00000012050572a4 */ /* 0x002fe4000f8e02ff */
[----:B-----5:R-:W-:-:S03]  /*00c0*/  UIMAD UR4, UR11, UR4, URZ ;  /* 0x000000040b0472a4 */ /* 0x020fc6000f8e02ff */
[----:B--2---:R-:W-:Y:S09]  /*00d0*/  BRA.U !UP0, `(.L_x_0) ;  /* 0x00000009086c7547 */ /* 0x004ff2000b800000 */
[----:B------:R-:W0:Y:S01]  /*00e0*/  S2UR UR9, SR_CgaCtaId ;  /* 0x00000000000979c3 */ /* 0x000e220000008800 */
[----:B------:R-:W-:Y:S02]  /*00f0*/  UIMAD UR6, UR18, UR18, URZ ;  /* 0x00000012120672a4 */ /* 0x000fe4000f8e02ff */
[C---:B----4-:R-:W-:Y:S01]  /*0100*/  IMAD R5, R3.reuse, UR18, RZ ;  /* 0x0000001203057c24 */ /* 0x050fe2000f8e02ff */
[----:B------:R-:W-:Y:S01]  /*0110*/  UMOV UR7, 0x400 ;  /* 0x0000040000077882 */ /* 0x000fe20000000000 */
[----:B------:R-:W-:Y:S01]  /*0120*/  ULOP3.LUT UR8, UR18, 0xfffffff8, URZ, 0xc0, !UPT ;  /* 0xfffffff812087892 */ /* 0x000fe2000f8ec0ff */
[--C-:B------:R-:W-:Y:S01]  /*0130*/  IMAD R4, R3, UR10, R0.reuse ;  /* 0x0000000a03047c24 */ /* 0x100fe2000f8e0200 */
[----:B------:R-:W-:Y:S01]  /*0140*/  USHF.L.U32 UR6, UR6, 0x3, URZ ;  /* 0x0000000306067899 */ /* 0x000fe200080006ff */
[----:B------:R-:W-:Y:S01]  /*0150*/  IMAD.IADD R7, R5, 0x1, R0 ;  /* 0x0000000105077824 */ /* 0x000fe200078e0200 */
[----:B------:R-:W-:Y:S01]  /*0160*/  CS2R R18, SRZ ;  /* 0x0000000000127805 */ /* 0x000fe2000001ff00 */
[----:B------:R-:W-:-:S02]  /*0170*/  ULOP3.LUT UR13, UR18, 0x7f8, URZ, 0xc0, !UPT ;  /* 0x000007f8120d7892 */ /* 0x000fc4000f8ec0ff */
[----:B------:R-:W-:Y:S01]  /*0180*/  UIADD3 UR14, UPT, UPT, UR4, UR10, URZ ;  /* 0x0000000a040e7290 */ /* 0x000fe2000fffe0ff */
[----:B------:R-:W-:Y:S01]  /*0190*/  LEA R22, R0, UR6, 0x3 ;  /* 0x0000000600167c11 */ /* 0x000fe2000f8e18ff */
[----:B0-----:R-:W-:Y:S02]  /*01a0*/  ULEA UR7, UR9, UR7, 0x18 ;  /* 0x0000000709077291 */ /* 0x001fe4000f8ec0ff */
[----:B------:R-:W-:Y:S02]  /*01b0*/  UIADD3 UR9, UPT, UPT, -UR8, URZ, URZ ;  /* 0x000000ff08097290 */ /* 0x000fe4000fffe1ff */
[----:B------:R-:W-:Y:S02]  /*01c0*/  UIADD3 UR12, UPT, UPT, UR6, UR7, URZ ;  /* 0x00000007060c7290 */ /* 0x000fe4000fffe0ff */
[----:B------:R-:W-:Y:S01]  /*01d0*/  LEA R23, R5, UR7, 0x3 ;  /* 0x0000000705177c11 */ /* 0x000fe2000f8e18ff */
[----:B------:R-:W-:Y:S01]  /*01e0*/  VIADD R22, R22, UR7 ;  /* 0x0000000716167c36 */ /* 0x000fe20008000000 */
[C---:B------:R-:W-:Y:S01]  /*01f0*/  LEA R6, R7.reuse, UR7, 0x3 ;  /* 0x0000000707067c11 */ /* 0x040fe2000f8e18ff */
[----:B------:R-:W-:Y:S01]  /*0200*/  UMOV UR6, UR5 ;  /* 0x0000000500067c82 */ /* 0x000fe20008000000 */
[----:B------:R-:W-:Y:S01]  /*0210*/  LEA R7, R7, UR12, 0x3 ;  /* 0x0000000c07077c11 */ /* 0x000fe2000f8e18ff */
[----:B------:R-:W-:Y:S01]  /*0220*/  UMOV UR7, UR4 ;  /* 0x0000000400077c82 */ /* 0x000fe20008000000 */
[----:B------:R-:W-:-:S07]  /*0230*/  IADD3 R23, PT, PT, R23, 0x20, RZ ;  /* 0x0000002017177810 */ /* 0x000fce0007ffe0ff */
.L_x_6:
[----:B0-----:R-:W0:Y:S01]  /*0240*/  LDC.64 R8, c[0x0][0x380] ;  /* 0x0000e000ff087b82 */ /* 0x001e220000000a00 */
[C---:B------:R-:W-:Y:S01]  /*0250*/  VIADD R13, R4.reuse, UR7 ;  /* 0x00000007040d7c36 */ /* 0x040fe20008000000 */
[----:B------:R-:W-:-:S06]  /*0260*/  IADD3 R15, PT, PT, R4, UR6, RZ ;  /* 0x00000006040f7c10 */ /* 0x000fcc000fffe0ff */
[----:B------:R-:W1:Y:S01]  /*0270*/  LDC.64 R10, c[0x0][0x388] ;  /* 0x0000e200ff0a7b82 */ /* 0x000e620000000a00 */
[----:B0-----:R-:W-:-:S06]  /*0280*/  IMAD.WIDE R8, R13, 0x8, R8 ;  /* 0x000000080d087825 */ /* 0x001fcc00078e0208 */
[----:B------:R-:W2:Y:S01]  /*0290*/  LDG.E.64 R8, desc[UR16][R8.64] ;  /* 0x0000001008087981 */ /* 0x000ea2000c1e1b00 */
[----:B-1----:R-:W-:-:S06]  /*02a0*/  IMAD.WIDE R10, R15, 0x8, R10 ;  /* 0x000000080f0a7825 */ /* 0x002fcc00078e020a */
[----:B------:R-:W3:Y:S01]  /*02b0*/  LDG.E.64 R10, desc[UR16][R10.64] ;  /* 0x000000100a0a7981 */ /* 0x000ee2000c1e1b00 */
[----:B------:R-:W-:Y:S02]  /*02c0*/  UIADD3 UR7, UPT, UPT, UR18, UR7, URZ ;  /* 0x0000000712077290 */ /* 0x000fe4000fffe0ff */
[----:B------:R-:W-:Y:S02]  /*02d0*/  UISETP.GE.U32.AND UP1, UPT, UR18, 0x8, UPT ;  /* 0x000000081200788c */ /* 0x000fe4000bf26070 */
[----:B------:R-:W-:Y:S01]  /*02e0*/  UISETP.GE.AND UP0, UPT, UR7, UR14, UPT ;  /* 0x0000000e0700728c */ /* 0x000fe2000bf06270 */
[----:B--2---:R0:W-:Y:S04]  /*02f0*/  STS.64 [R6], R8 ;  /* 0x0000000806007388 */ /* 0x0041e80000000a00 */
[----:B---3--:R0:W-:Y:S01]  /*0300*/  STS.64 [R7], R10 ;  /* 0x0000000a07007388 */ /* 0x0081e20000000a00 */
[----:B------:R-:W-:Y:S06]  /*0310*/  BAR.SYNC.DEFER_BLOCKING 0x0 ;  /* 0x0000000000007b1d */ /* 0x000fec0000010000 */
[----:B------:R1:W-:Y:S06]  /*0320*/  MEMBAR.SC.CTA ;  /* 0x0000000000007992 */ /* 0x0003ec0000000000 */
[----:B-1----:R-:W-:Y:S01]  /*0330*/  IMAD.MOV.U32 R2, RZ, RZ, RZ ;  /* 0x000000ffff027224 */ /* 0x002fe200078e00ff */
[----:B------:R-:W-:Y:S06]  /*0340*/  BRA.U !UP1, `(.L_x_1) ;  /* 0x0000000109c07547 */ /* 0x000fec000b800000 */
[----:B------:R-:W-:Y:S01]  /*0350*/  MOV R24, R23 ;  /* 0x0000001700187202 */ /* 0x000fe20000000f00 */
[----:B------:R-:W-:Y:S01]  /*0360*/  IMAD.MOV.U32 R2, RZ, RZ, R22 ;  /* 0x000000ffff027224 */ /* 0x000fe200078e0016 */
[----:B------:R-:W-:-:S06]  /*0370*/  UMOV UR8, UR9 ;  /* 0x0000000900087c82 */ /* 0x000fcc0008000000 */
.L_x_2:
[----:B0-----:R-:W-:Y:S01]  /*0380*/  MOV R9, UR18 ;  /* 0x0000001200097c02 */ /* 0x001fe20008000f00 */
[----:B------:R-:W-:Y:S01]  /*0390*/  LDS.64 R16, [R24+-0x20] ;  /* 0xffffe00018107984 */ /* 0x000fe20000000a00 */
[----:B------:R-:W-:Y:S01]  /*03a0*/  MOV R13, UR18 ;  /* 0x00000012000d7c02 */ /* 0x000fe20008000f00 */
[----:B------:R-:W-:Y:S01]  /*03b0*/  UIADD3 UR8, UPT, UPT, UR8, 0x8, URZ ;  /* 0x0000000808087890 */ /* 0x000fe2000fffe0ff */
[----:B------:R-:W-:Y:S01]  /*03c0*/  MOV R25, UR18 ;  /* 0x0000001200197c02 */ /* 0x000fe20008000f00 */
[----:B------:R-:W0:Y:S01]  /*03d0*/  LDS.64 R10, [R2] ;  /* 0x00000000020a7984 */ /* 0x000e220000000a00 */
[----:B------:R-:W-:Y:S01]  /*03e0*/  IMAD R26, R9, 0x8, R2 ;  /* 0x00000008091a7824 */ /* 0x000fe200078e0202 */
[----:B------:R-:W-:Y:S01]  /*03f0*/  MOV R27, UR18 ;  /* 0x00000012001b7c02 */ /* 0x000fe20008000f00 */
[----:B------:R-:W-:Y:S01]  /*0400*/  UISETP.NE.AND UP1, UPT, UR8, URZ, UPT ;  /* 0x000000ff0800728c */ /* 0x000fe2000bf25270 */
[----:B------:R-:W-:Y:S01]  /*0410*/  LDS.64 R8, [R24+-0x18] ;  /* 0xffffe80018087984 */ /* 0x000fe20000000a00 */
[----:B------:R-:W-:Y:S01]  /*0420*/  IMAD R28, R13, 0x8, R26 ;  /* 0x000000080d1c7824 */ /* 0x000fe200078e021a */
[----:B------:R-:W-:-:S02]  /*0430*/  MOV R29, UR18 ;  /* 0x00000012001d7c02 */ /* 0x000fc40008000f00 */
[----:B------:R1:W2:Y:S01]  /*0440*/  LDS.64 R14, [R26] ;  /* 0x000000001a0e7984 */ /* 0x0002a20000000a00 */
[----:B------:R-:W-:-:S03]  /*0450*/  IMAD R25, R25, 0x8, R28 ;  /* 0x0000000819197824 */ /* 0x000fc600078e021c */
[----:B------:R-:W-:Y:S01]  /*0460*/  LDS.64 R12, [R24+-0x10] ;  /* 0xfffff000180c7984 */ /* 0x000fe20000000a00 */
[----:B------:R-:W-:-:S03]  /*0470*/  IMAD R27, R27, 0x8, R25 ;  /* 0x000000081b1b7824 */ /* 0x000fc600078e0219 */
[----:B------:R3:W4:Y:S01]  /*0480*/  LDS.64 R20, [R28] ;  /* 0x000000001c147984 */ /* 0x0007220000000a00 */
[----:B-1----:R-:W-:-:S05]  /*0490*/  MOV R26, UR18 ;  /* 0x00000012001a7c02 */ /* 0x002fca0008000f00 */
[----:B------:R-:W-:Y:S01]  /*04a0*/  IMAD R26, R26, 0x8, R27 ;  /* 0x000000081a1a7824 */ /* 0x000fe200078e021b */
[----:B---3--:R-:W-:Y:S01]  /*04b0*/  MOV R28, UR18 ;  /* 0x00000012001c7c02 */ /* 0x008fe20008000f00 */
[----:B0-----:R-:W-:Y:S01]  /*04c0*/  DFMA R10, R16, R10, R18 ;  /* 0x0000000a100a722b */ /* 0x001fe20000000012 */
[----:B------:R-:W-:Y:S04]  /*04d0*/  LDS.64 R16, [R24+-0x8] ;  /* 0xfffff80018107984 */ /* 0x000fe80000000a00 */
[----:B------:R0:W1:Y:S03]  /*04e0*/  LDS.64 R18, [R25] ;  /* 0x0000000019127984 */ /* 0x0000660000000a00 */
[----:B--2---:R-:W-:Y:S01]  /*04f0*/  DFMA R14, R8, R14, R10 ;  /* 0x0000000e080e722b */ /* 0x004fe2000000000a */
[----:B------:R-:W-:Y:S04]  /*0500*/  LDS.64 R8, [R24] ;  /* 0x0000000018087984 */ /* 0x000fe80000000a00 */
[----:B------:R2:W3:Y:S01]  /*0510*/  LDS.64 R10, [R27] ;  /* 0x000000001b0a7984 */ /* 0x0004e20000000a00 */
[----:B0-----:R-:W-:-:S02]  /*0520*/  IMAD R25, R29, 0x8, R26 ;  /* 0x000000081d197824 */ /* 0x001fc400078e021a */
[----:B----4-:R-:W-:Y:S01]  /*0530*/  DFMA R20, R12, R20, R14 ;  /* 0x000000140c14722b */ /* 0x010fe2000000000e */
[----:B------:R-:W-:Y:S04]  /*0540*/  LDS.64 R12, [R24+0x8] ;  /* 0x00000800180c7984 */ /* 0x000fe80000000a00 */
[----:B------:R-:W0:Y:S01]  /*0550*/  LDS.64 R14, [R26] ;  /* 0x000000001a0e7984 */ /* 0x000e220000000a00 */
[----:B--2---:R-:W-:Y:S02]  /*0560*/  IMAD R27, R28, 0x8, R25 ;  /* 0x000000081c1b7824 */ /* 0x004fe400078e0219 */
[----:B-1----:R-:W-:Y:S01]  /*0570*/  DFMA R16, R16, R18, R20 ;  /* 0x000000121010722b */ /* 0x002fe20000000014 */
[----:B------:R-:W-:Y:S04]  /*0580*/  LDS.64 R18, [R24+0x10] ;  /* 0x0000100018127984 */ /* 0x000fe80000000a00 */
[----:B------:R-:W1:Y:S03]  /*0590*/  LDS.64 R20, [R25] ;  /* 0x0000000019147984 */ /* 0x000e660000000a00 */
[----:B---3--:R-:W-:Y:S01]  /*05a0*/  DFMA R16, R8, R10, R16 ;  /* 0x0000000a0810722b */ /* 0x008fe20000000010 */
[----:B------:R2:W-:Y:S04]  /*05b0*/  LDS.64 R10, [R24+0x18] ;  /* 0x00001800180a7984 */ /* 0x0005e80000000a00 */
[----:B------:R-:W3:Y:S03]  /*05c0*/  LDS.64 R8, [R27] ;  /* 0x000000001b087984 */ /* 0x000ee60000000a00 */
[----:B0-----:R-:W-:Y:S01]  /*05d0*/  DFMA R12, R12, R14, R16 ;  /* 0x0000000e0c0c722b */ /* 0x001fe20000000010 */
[----:B--2---:R-:W-:-:S07]  /*05e0*/  IADD3 R24, PT, PT, R24, 0x40, RZ ;  /* 0x0000004018187810 */ /* 0x004fce0007ffe0ff */
[----:B-1----:R-:W-:Y:S01]  /*05f0*/  DFMA R18, R18, R20, R12 ;  /* 0x000000141212722b */ /* 0x002fe2000000000c */
[----:B------:R-:W-:-:S05]  /*0600*/  MOV R13, UR18 ;  /* 0x00000012000d7c02 */ /* 0x000fca0008000f00 */
[----:B------:R-:W-:Y:S02]  /*0610*/  IMAD R2, R13, 0x40, R2 ;  /* 0x000000400d027824 */ /* 0x000fe400078e0202 */
[----:B---3--:R-:W-:Y:S01]  /*0620*/  DFMA R18, R10, R8, R18 ;  /* 0x000000080a12722b */ /* 0x008fe20000000012 */
[----:B------:R-:W-:Y:S10]  /*0630*/  BRA.U UP1, `(.L_x_2) ;  /* 0xfffffffd01507547 */ /* 0x000ff4000b83ffff */
[----:B------:R-:W-:-:S07]  /*0640*/  IMAD.U32 R2, RZ, RZ, UR13 ;  /* 0x0000000dff027e24 */ /* 0x000fce000f8e00ff */
.L_x_1:
[----:B------:R-:W-:-:S04]  /*0650*/  ULOP3.LUT UR8, UR18, 0x7, URZ, 0xc0, !UPT ;  /* 0x0000000712087892 */ /* 0x000fc8000f8ec0ff */
[----:B------:R-:W-:-:S09]  /*0660*/  UISETP.NE.AND UP1, UPT, UR8, URZ, UPT ;  /* 0x000000ff0800728c */ /* 0x000fd2000bf25270 */
[----:B------:R-:W-:Y:S05]  /*0670*/  BRA.U !UP1, `(.L_x_3) ;  /* 0x0000000109f87547 */ /* 0x000fea000b800000 */
[----:B------:R-:W-:Y:S02]  /*0680*/  UIADD3 UR8, UPT, UPT, UR8, -0x1, URZ ;  /* 0xffffffff08087890 */ /* 0x000fe4000fffe0ff */
[----:B------:R-:W-:Y:S02]  /*0690*/  ULOP3.LUT UP2, UR15, UR18, 0x3, URZ, 0xc0, !UPT ;  /* 0x00000003120f7892 */ /* 0x000fe4000f84c0ff */
[----:B------:R-:W-:-:S09]  /*06a0*/  UISETP.GE.U32.AND UP1, UPT, UR8, 0x3, UPT ;  /* 0x000000030800788c */ /* 0x000fd2000bf26070 */
[----:B------:R-:W-:Y:S05]  /*06b0*/  BRA.U !UP1, `(.L_x_4) ;  /* 0x0000000109687547 */ /* 0x000fea000b800000 */
[----:B------:R-:W1:Y:S01]  /*06c0*/  S2UR UR10, SR_CgaCtaId ;  /* 0x00000000000a79c3 */ /* 0x000e620000008800 */
[----:B------:R-:W-:Y:S01]  /*06d0*/  UMOV UR8, 0x400 ;  /* 0x0000040000087882 */ /* 0x000fe20000000000 */
[----:B0-----:R-:W-:Y:S01]  /*06e0*/  IMAD R8, R2, UR18, R0 ;  /* 0x0000001202087c24 */ /* 0x001fe2000f8e0200 */
[----:B------:R-:W-:Y:S01]  /*06f0*/  IADD3 R24, PT, PT, R5, R2, RZ ;  /* 0x0000000205187210 */ /* 0x000fe20007ffe0ff */
[----:B------:R-:W-:Y:S02]  /*0700*/  IMAD.U32 R26, RZ, RZ, UR18 ;  /* 0x00000012ff1a7e24 */ /* 0x000fe4000f8e00ff */
[----:B------:R-:W-:Y:S01]  /*0710*/  IMAD.U32 R27, RZ, RZ, UR18 ;  /* 0x00000012ff1b7e24 */ /* 0x000fe2000f8e00ff */
[----:B------:R-:W-:Y:S01]  /*0720*/  LEA R25, R8, UR12, 0x3 ;  /* 0x0000000c08197c11 */ /* 0x000fe2000f8e18ff */
[----:B------:R-:W-:Y:S02]  /*0730*/  IMAD.U32 R28, RZ, RZ, UR18 ;  /* 0x00000012ff1c7e24 */ /* 0x000fe4000f8e00ff */
[----:B------:R-:W-:Y:S01]  /*0740*/  VIADD R2, R2, 0x4 ;  /* 0x0000000402027836 */ /* 0x000fe20000000000 */
[----:B------:R-:W-:Y:S01]  /*0750*/  LEA R26, R26, R25, 0x3 ;  /* 0x000000191a1a7211 */ /* 0x000fe200078e18ff */
[----:B------:R0:W-:Y:S03]  /*0760*/  LDS.64 R20, [R25] ;  /* 0x0000000019147984 */ /* 0x0001e60000000a00 */
[----:B------:R-:W-:Y:S01]  /*0770*/  LEA R27, R27, R26, 0x3 ;  /* 0x0000001a1b1b7211 */ /* 0x000fe200078e18ff */
[----:B------:R-:W-:Y:S04]  /*0780*/  LDS.64 R14, [R26] ;  /* 0x000000001a0e7984 */ /* 0x000fe80000000a00 */
[----:B------:R-:W-:Y:S01]  /*0790*/  LDS.64 R10, [R27] ;  /* 0x000000001b0a7984 */ /* 0x000fe20000000a00 */
[----:B0-----:R-:W-:Y:S01]  /*07a0*/  LEA R25, R28, R27, 0x3 ;  /* 0x0000001b1c197211 */ /* 0x001fe200078e18ff */
[----:B-1----:R-:W-:-:S06]  /*07b0*/  ULEA UR8, UR10, UR8, 0x18 ;  /* 0x000000080a087291 */ /* 0x002fcc000f8ec0ff */
[----:B------:R-:W-:-:S05]  /*07c0*/  LEA R24, R24, UR8, 0x3 ;  /* 0x0000000818187c11 */ /* 0x000fca000f8e18ff */
[----:B------:R-:W0:Y:S04]  /*07d0*/  LDS.64 R16, [R24] ;  /* 0x0000000018107984 */ /* 0x000e280000000a00 */
[----:B------:R-:W1:Y:S04]  /*07e0*/  LDS.64 R12, [R24+0x8] ;  /* 0x00000800180c7984 */ /* 0x000e680000000a00 */
[----:B------:R-:W2:Y:S01]  /*07f0*/  LDS.64 R8, [R24+0x10] ;  /* 0x0000100018087984 */ /* 0x000ea20000000a00 */
[----:B0-----:R-:W-:-:S03]  /*0800*/  DFMA R20, R16, R20, R18 ;  /* 0x000000141014722b */ /* 0x001fc60000000012 */
[----:B------:R-:W-:Y:S04]  /*0810*/  LDS.64 R18, [R24+0x18] ;  /* 0x0000180018127984 */ /* 0x000fe80000000a00 */
[----:B------:R-:W0:Y:S01]  /*0820*/  LDS.64 R16, [R25] ;  /* 0x0000000019107984 */ /* 0x000e220000000a00 */
[----:B-1----:R-:W-:-:S08]  /*0830*/  DFMA R12, R12, R14, R20 ;  /* 0x0000000e0c0c722b */ /* 0x002fd00000000014 */
[----:B--2---:R-:W-:-:S08]  /*0840*/  DFMA R8, R8, R10, R12 ;  /* 0x0000000a0808722b */ /* 0x004fd0000000000c */
[----:B0-----:R-:W-:-:S11]  /*0850*/  DFMA R18, R18, R16, R8 ;  /* 0x000000101212722b */ /* 0x001fd60000000008 */
.L_x_4:
[----:B------:R-:W-:Y:S05]  /*0860*/  BRA.U !UP2, `(.L_x_3) ;  /* 0x000000010a7c7547 */ /* 0x000fea000b800000 */
[----:B------:R-:W-:Y:S02]  /*0870*/  UISETP.NE.AND UP1, UPT, UR15, 0x1, UPT ;  /* 0x000000010f00788c */ /* 0x000fe4000bf25270 */
[----:B------:R-:W-:-:S04]  /*0880*/  ULOP3.LUT UR8, UR18, 0x1, URZ, 0xc0, !UPT ;  /* 0x0000000112087892 */ /* 0x000fc8000f8ec0ff */
[----:B------:R-:W-:-:S03]  /*0890*/  UISETP.NE.U32.AND UP2, UPT, UR8, 0x1, UPT ;  /* 0x000000010800788c */ /* 0x000fc6000bf45070 */
[----:B------:R-:W-:Y:S08]  /*08a0*/  BRA.U !UP1, `(.L_x_5) ;  /* 0x0000000109407547 */ /* 0x000ff0000b800000 */
[----:B------:R-:W1:Y:S01]  /*08b0*/  S2UR UR10, SR_CgaCtaId ;  /* 0x00000000000a79c3 */ /* 0x000e620000008800 */
[----:B------:R-:W-:Y:S01]  /*08c0*/  UMOV UR8, 0x400 ;  /* 0x0000040000087882 */ /* 0x000fe20000000000 */
[C---:B0-----:R-:W-:Y:S01]  /*08d0*/  IMAD R9, R2.reuse, UR18, R0 ;  /* 0x0000001202097c24 */ /* 0x041fe2000f8e0200 */
[----:B------:R-:W-:Y:S01]  /*08e0*/  IADD3 R8, PT, PT, R5, R2, RZ ;  /* 0x0000000205087210 */ /* 0x000fe20007ffe0ff */
[----:B------:R-:W-:Y:S02]  /*08f0*/  IMAD.U32 R10, RZ, RZ, UR18 ;  /* 0x00000012ff0a7e24 */ /* 0x000fe4000f8e00ff */
[----:B------:R-:W-:Y:S01]  /*0900*/  VIADD R2, R2, 0x2 ;  /* 0x0000000202027836 */ /* 0x000fe20000000000 */
[----:B------:R-:W-:-:S04]  /*0910*/  LEA R17, R9, UR12, 0x3 ;  /* 0x0000000c09117c11 */ /* 0x000fc8000f8e18ff */
[----:B------:R-:W-:Y:S01]  /*0920*/  LEA R10, R10, R17, 0x3 ;  /* 0x000000110a0a7211 */ /* 0x000fe200078e18ff */
[----:B------:R-:W-:Y:S05]  /*0930*/  LDS.64 R12, [R17] ;  /* 0x00000000110c7984 */ /* 0x000fea0000000a00 */
[----:B------:R-:W-:Y:S01]  /*0940*/  LDS.64 R10, [R10] ;  /* 0x000000000a0a7984 */ /* 0x000fe20000000a00 */
[----:B-1----:R-:W-:-:S06]  /*0950*/  ULEA UR8, UR10, UR8, 0x18 ;  /* 0x000000080a087291 */ /* 0x002fcc000f8ec0ff */
[----:B------:R-:W-:-:S05]  /*0960*/  LEA R16, R8, UR8, 0x3 ;  /* 0x0000000808107c11 */ /* 0x000fca000f8e18ff */
[----:B------:R-:W0:Y:S04]  /*0970*/  LDS.64 R14, [R16] ;  /* 0x00000000100e7984 */ /* 0x000e280000000a00 */
[----:B------:R-:W1:Y:S01]  /*0980*/  LDS.64 R8, [R16+0x8] ;  /* 0x0000080010087984 */ /* 0x000e620000000a00 */
[----:B0-----:R-:W-:-:S08]  /*0990*/  DFMA R12, R14, R12, R18 ;  /* 0x0000000c0e0c722b */ /* 0x001fd00000000012 */
[----:B-1----:R-:W-:-:S11]  /*09a0*/  DFMA R18, R8, R10, R12 ;  /* 0x0000000a0812722b */ /* 0x002fd6000000000c */
.L_x_5:
[----:B------:R-:W-:Y:S05]  /*09b0*/  BRA.U UP2, `(.L_x_3) ;  /* 0x0000000102287547 */ /* 0x000fea000b800000 */
[----:B------:R-:W1:Y:S01]  /*09c0*/  S2UR UR10, SR_CgaCtaId ;  /* 0x00000000000a79c3 */ /* 0x000e620000008800 */
[----:B------:R-:W-:Y:S01]  /*09d0*/  UMOV UR8, 0x400 ;  /* 0x0000040000087882 */ /* 0x000fe20000000000 */
[----:B0-----:R-:W-:Y:S01]  /*09e0*/  IMAD R8, R2, UR18, R0 ;  /* 0x0000001202087c24 */ /* 0x001fe2000f8e0200 */
[----:B------:R-:W-:-:S04]  /*09f0*/  IADD3 R2, PT, PT, R5, R2, RZ ;  /* 0x0000000205027210 */ /* 0x000fc80007ffe0ff */
[----:B------:R-:W-:-:S06]  /*0a00*/  LEA R10, R8, UR12, 0x3 ;  /* 0x0000000c080a7c11 */ /* 0x000fcc000f8e18ff */
[----:B------:R-:W-:Y:S01]  /*0a10*/  LDS.64 R10, [R10] ;  /* 0x000000000a0a7984 */ /* 0x000fe20000000a00 */
[----:B-1----:R-:W-:-:S06]  /*0a20*/  ULEA UR8, UR10, UR8, 0x18 ;  /* 0x000000080a087291 */ /* 0x002fcc000f8ec0ff */
[----:B------:R-:W-:-:S05]  /*0a30*/  LEA R2, R2, UR8, 0x3 ;  /* 0x0000000802027c11 */ /* 0x000fca000f8e18ff */
[----:B------:R-:W0:Y:S02]  /*0a40*/  LDS.64 R8, [R2] ;  /* 0x0000000002087984 */ /* 0x000e240000000a00 */
[----:B0-----:R-:W-:-:S11]  /*0a50*/  DFMA R18, R8, R10, R18 ;  /* 0x0000000a0812722b */ /* 0x001fd60000000012 */
.L_x_3:
[----:B------:R-:W-:Y:S01]  /*0a60*/  BAR.SYNC.DEFER_BLOCKING 0x0 ;  /* 0x0000000000007b1d */ /* 0x000fe20000010000 */
[----:B------:R-:W-:-:S05]  /*0a70*/  UIADD3 UR6, UPT, UPT, UR11, UR6, URZ ;  /* 0x000000060b067290 */ /* 0x000fca000fffe0ff */
[----:B------:R-:W-:Y:S07]  /*0a80*/  BRA.U !UP0, `(.L_x_6) ;  /* 0xfffffff508ec7547 */ /* 0x000fee000b83ffff */
.L_x_0:
[----:B------:R-:W4:Y:S01]  /*0a90*/  LDCU UR6, c[0x0][0x398] ;  /* 0x00007300ff0677ac */ /* 0x000f220008000800 */
[----:B------:R-:W1:Y:S01]  /*0aa0*/  LDC.64 R4, c[0x0][0x390] ;  /* 0x0000e400ff047b82 */ /* 0x000e620000000a00 */
[----:B------:R-:W-:-:S04]  /*0ab0*/  VIADD R0, R0, UR5 ;  /* 0x0000000500007c36 */ /* 0x000fc80008000000 */
[----:B----4-:R-:W-:-:S05]  /*0ac0*/  IMAD R0, R3, UR6, R0 ;  /* 0x0000000603007c24 */ /* 0x010fca000f8e0200 */
[----:B------:R-:W-:-:S05]  /*0ad0*/  IADD3 R3, PT, PT, R0, UR4, RZ ;  /* 0x0000000400037c10 */ /* 0x000fca000fffe0ff */
[----:B-1----:R-:W-:-:S05]  /*0ae0*/  IMAD.WIDE R2, R3, 0x8, R4 ;  /* 0x0000000803027825 */ /* 0x002fca00078e0204 */
[----:B------:R-:W-:Y:S01]  /*0af0*/  STG.E.64 desc[UR16][R2.64], R18 ;  /* 0x0000001202007986 */ /* 0x000fe2000c101b10 */
[----:B------:R-:W-:Y:S05]  /*0b00*/  EXIT ;  /* 0x000000000000794d */ /* 0x000fea0003800000 */
.L_x_7:
[----:B------:R-:W-:-:S00]  /*0b10*/  BRA `(.L_x_7) ;  /* 0xfffffffc00fc7947 */ /* 0x000fc0000383ffff */
[----:B------:R-:W-:-:S00]  /*0b20*/  NOP ;  /* 0x0000000000007918 */ /* 0x000fc00000000000 */
        /* <DEDUP_REMOVED lines=13> */
.L_x_8:


//--------------------- .nv.shared._Z6MuldevPdS_S_i --------------------------
	.section	.nv.shared._Z6MuldevPdS_S_i,"aw",@nobits
	.sectionflags	@""
	.align	16
	.zero		1024


//--------------------- .nv.shared.reserved.0     --------------------------
	.section	.nv.shared.reserved.0,"aw",@nobits
	.weak		__nv_reservedSMEM_offset_0_alias
	.size		__nv_reservedSMEM_offset_0_alias, 0, 64
	.other		__nv_reservedSMEM_offset_0_alias,@"STO_CUDA_RESERVED_SHARED STV_DEFAULT"
__nv_reservedSMEM_offset_0_alias:
	.zero		0
	.zero		64


//--------------------- .nv.constant0._Z6MuldevPdS_S_i --------------------------
	.section	.nv.constant0._Z6MuldevPdS_S_i,"a",@progbits
	.sectionflags	@""
	.align	4
.nv.constant0._Z6MuldevPdS_S_i:
	.zero		924


//--------------------- SYMBOLS --------------------------

	.type		.nv.reservedSmem.offset0,@object
	.size		.nv.reservedSmem.offset0,0x4
	.type		.nv.reservedSmem.cap,@object
	.size		.nv.reservedSmem.cap,0x4
